	.headerflags	@"EF_CUDA_TEXMODE_UNIFIED EF_CUDA_64BIT_ADDRESS EF_CUDA_ACCELERATORS EF_CUDA_SM90 EF_CUDA_VIRTUAL_SM(EF_CUDA_SM90)"
	.elftype	@"ET_EXEC"


//--------------------- .nv.info                  --------------------------
	.section	.nv.info,"",@"SHT_CUDA_INFO"
	.align	4


	//----- nvinfo : EIATTR_REGCOUNT
	.align		4
        /*0000*/ 	.byte	0x04, 0x2f
        /*0002*/ 	.short	(.L_3 - .L_2)
	.align		4
.L_2:
        /*0004*/ 	.word	index@(triton_poi_fused__native_batch_norm_legit_no_training_2)
        /*0008*/ 	.word	0x00000016


	//----- nvinfo : EIATTR_MIN_STACK_SIZE
	.align		4
.L_3:
        /*000c*/ 	.byte	0x04, 0x12
        /*000e*/ 	.short	(.L_5 - .L_4)
	.align		4
.L_4:
        /*0010*/ 	.word	index@(triton_poi_fused__native_batch_norm_legit_no_training_2)
        /*0014*/ 	.word	0x00000000


	//----- nvinfo : EIATTR_FRAME_SIZE
	.align		4
.L_5:
        /*0018*/ 	.byte	0x04, 0x11
        /*001a*/ 	.short	(.L_7 - .L_6)
	.align		4
.L_6:
        /*001c*/ 	.word	index@(triton_poi_fused__native_batch_norm_legit_no_training_2)
        /*0020*/ 	.word	0x00000000


	//----- nvinfo : EIATTR_MIN_STACK_SIZE
	.align		4
.L_7:
        /*0024*/ 	.byte	0x04, 0x12
        /*0026*/ 	.short	(.L_9 - .L_8)
	.align		4
.L_8:
        /*0028*/ 	.word	index@(triton_poi_fused__native_batch_norm_legit_no_training_2)
        /*002c*/ 	.word	0x00000000
.L_9:


//--------------------- .nv.info.triton_poi_fused__native_batch_norm_legit_no_training_2 --------------------------
	.section	.nv.info.triton_poi_fused__native_batch_norm_legit_no_training_2,"",@"SHT_CUDA_INFO"
	.sectionflags	@""
	.align	4


	//----- nvinfo : EIATTR_CUDA_API_VERSION
	.align		4
        /*0000*/ 	.byte	0x04, 0x37
        /*0002*/ 	.short	(.L_11 - .L_10)
.L_10:
        /*0004*/ 	.word	0x0000007c


	//----- nvinfo : EIATTR_KPARAM_INFO
	.align		4
.L_11:
        /*0008*/ 	.byte	0x04, 0x17
        /*000a*/ 	.short	(.L_13 - .L_12)
.L_12:
        /*000c*/ 	.word	0x00000000
        /*0010*/ 	.short	0x0006
        /*0012*/ 	.short	0x0030
        /*0014*/ 	.byte	0x00, 0xf0, 0x11, 0x00


	//----- nvinfo : EIATTR_KPARAM_INFO
	.align		4
.L_13:
        /*0018*/ 	.byte	0x04, 0x17
        /*001a*/ 	.short	(.L_15 - .L_14)
.L_14:
        /*001c*/ 	.word	0x00000000
        /*0020*/ 	.short	0x0005
        /*0022*/ 	.short	0x0028
        /*0024*/ 	.byte	0x00, 0xf4, 0x21, 0x00


	//----- nvinfo : EIATTR_KPARAM_INFO
	.align		4
.L_15:
        /*0028*/ 	.byte	0x04, 0x17
        /*002a*/ 	.short	(.L_17 - .L_16)
.L_16:
        /*002c*/ 	.word	0x00000000
        /*0030*/ 	.short	0x0004
        /*0032*/ 	.short	0x0020
        /*0034*/ 	.byte	0x00, 0xf4, 0x21, 0x00


	//----- nvinfo : EIATTR_KPARAM_INFO
	.align		4
.L_17:
        /*0038*/ 	.byte	0x04, 0x17
        /*003a*/ 	.short	(.L_19 - .L_18)
.L_18:
        /*003c*/ 	.word	0x00000000
        /*0040*/ 	.short	0x0003
        /*0042*/ 	.short	0x0018
        /*0044*/ 	.byte	0x00, 0xf4, 0x21, 0x00


	//----- nvinfo : EIATTR_KPARAM_INFO
	.align		4
.L_19:
        /*0048*/ 	.byte	0x04, 0x17
        /*004a*/ 	.short	(.L_21 - .L_20)
.L_20:
        /*004c*/ 	.word	0x00000000
        /*0050*/ 	.short	0x0002
        /*0052*/ 	.short	0x0010
        /*0054*/ 	.byte	0x00, 0xf4, 0x21, 0x00


	//----- nvinfo : EIATTR_KPARAM_INFO
	.align		4
.L_21:
        /*0058*/ 	.byte	0x04, 0x17
        /*005a*/ 	.short	(.L_23 - .L_22)
.L_22:
        /*005c*/ 	.word	0x00000000
        /*0060*/ 	.short	0x0001
        /*0062*/ 	.short	0x0008
        /*0064*/ 	.byte	0x00, 0xf4, 0x21, 0x00


	//----- nvinfo : EIATTR_KPARAM_INFO
	.align		4
.L_23:
        /*0068*/ 	.byte	0x04, 0x17
        /*006a*/ 	.short	(.L_25 - .L_24)
.L_24:
        /*006c*/ 	.word	0x00000000
        /*0070*/ 	.short	0x0000
        /*0072*/ 	.short	0x0000
        /*0074*/ 	.byte	0x00, 0xf4, 0x21, 0x00


	//----- nvinfo : EIATTR_SPARSE_MMA_MASK
	.align		4
.L_25:
        /*0078*/ 	.byte	0x03, 0x50
        /*007a*/ 	.short	0x0000


	//----- nvinfo : EIATTR_MAXREG_COUNT
	.align		4
        /*007c*/ 	.byte	0x03, 0x1b
        /*007e*/ 	.short	0x00ff


	//----- nvinfo : EIATTR_EXIT_INSTR_OFFSETS
	.align		4
        /*0080*/ 	.byte	0x04, 0x1c
        /*0082*/ 	.short	(.L_27 - .L_26)


	//   ....[0]....
.L_26:
        /*0084*/ 	.word	0x00000440


	//   ....[1]....
        /*0088*/ 	.word	0x00000460


	//----- nvinfo : EIATTR_REQNTID
	.align		4
.L_27:
        /*008c*/ 	.byte	0x04, 0x10
        /*008e*/ 	.short	(.L_29 - .L_28)
.L_28:
        /*0090*/ 	.word	0x00000080
        /*0094*/ 	.word	0x00000001
        /*0098*/ 	.word	0x00000001


	//----- nvinfo : EIATTR_CBANK_PARAM_SIZE
	.align		4
.L_29:
        /*009c*/ 	.byte	0x03, 0x19
        /*009e*/ 	.short	0x0034


	//----- nvinfo : EIATTR_PARAM_CBANK
	.align		4
        /*00a0*/ 	.byte	0x04, 0x0a
        /*00a2*/ 	.short	(.L_31 - .L_30)
	.align		4
.L_30:
        /*00a4*/ 	.word	index@(.nv.constant0.triton_poi_fused__native_batch_norm_legit_no_training_2)
        /*00a8*/ 	.short	0x0210
        /*00aa*/ 	.short	0x0034


	//----- nvinfo : EIATTR_SW_WAR
	.align		4
.L_31:
        /*00ac*/ 	.byte	0x04, 0x36
        /*00ae*/ 	.short	(.L_33 - .L_32)
.L_32:
        /*00b0*/ 	.word	0x00000008
.L_33:


//--------------------- .nv.callgraph             --------------------------
	.section	.nv.callgraph,"",@"SHT_CUDA_CALLGRAPH"
	.align	4
	.sectionentsize	8
	.align		4
        /*0000*/ 	.word	0x00000000
	.align		4
        /*0004*/ 	.word	0xffffffff
	.align		4
        /*0008*/ 	.word	0x00000000
	.align		4
        /*000c*/ 	.word	0xfffffffe
	.align		4
        /*0010*/ 	.word	0x00000000
	.align		4
        /*0014*/ 	.word	0xfffffffd
	.align		4
        /*0018*/ 	.word	0x00000000
	.align		4
        /*001c*/ 	.word	0xfffffffc


//--------------------- .nv.constant4             --------------------------
	.section	.nv.constant4,"a",@progbits
	.align	8
	.align		8
.nv.constant4:
        /*0000*/ 	.dword	_$_str
	.align		8
        /*0008*/ 	.dword	_$_str_$_2


//--------------------- .text.triton_poi_fused__native_batch_norm_legit_no_training_2 --------------------------
	.section	.text.triton_poi_fused__native_batch_norm_legit_no_training_2,"ax",@progbits
	.align	128
        .global         triton_poi_fused__native_batch_norm_legit_no_training_2
        .type           triton_poi_fused__native_batch_norm_legit_no_training_2,@function
        .size           triton_poi_fused__native_batch_norm_legit_no_training_2,(.L_x_1 - triton_poi_fused__native_batch_norm_legit_no_training_2)
        .other          triton_poi_fused__native_batch_norm_legit_no_training_2,@"STO_CUDA_ENTRY STV_DEFAULT"
triton_poi_fused__native_batch_norm_legit_no_training_2:
.text.triton_poi_fused__native_batch_norm_legit_no_training_2:
[----:B------:R-:W0:Y:S01]  /*0000*/  LDC R1, c[0x0][0x28] ;  /* 0x00000a00ff017b82 */ /* 0x000e220000000800 */
[----:B------:R-:W1:Y:S07]  /*0010*/  S2R R0, SR_TID.X ;  /* 0x0000000000007919 */ /* 0x000e6e0000002100 */
[----:B------:R-:W2:Y:S01]  /*0020*/  LDC.64 R8, c[0x0][0x220] ;  /* 0x00008800ff087b82 */ /* 0x000ea20000000a00 */
[----:B------:R-:W-:Y:S01]  /*0030*/  ULDC.64 UR4, c[0x0][0x208] ;  /* 0x0000820000047ab9 */ /* 0x000fe20000000a00 */
[----:B------:R-:W3:Y:S06]  /*0040*/  S2R R5, SR_CTAID.X ;  /* 0x0000000000057919 */ /* 0x000eec0000002500 */
[----:B------:R-:W4:Y:S08]  /*0050*/  LDC.64 R14, c[0x0][0x218] ;  /* 0x00008600ff0e7b82 */ /* 0x000f300000000a00 */
[----:B------:R-:W5:Y:S08]  /*0060*/  LDC.64 R12, c[0x0][0x210] ;  /* 0x00008400ff0c7b82 */ /* 0x000f700000000a00 */
[----:B------:R-:W4:Y:S01]  /*0070*/  LDC.64 R16, c[0x0][0x228] ;  /* 0x00008a00ff107b82 */ /* 0x000f220000000a00 */
[----:B-1----:R-:W-:-:S07]  /*0080*/  SHF.L.U32 R0, R0, 0x1, RZ ;  /* 0x0000000100007819 */ /* 0x002fce00000006ff */
[----:B------:R-:W1:Y:S01]  /*0090*/  LDC.64 R18, c[0x0][0x230] ;  /* 0x00008c00ff127b82 */ /* 0x000e620000000a00 */
[----:B---3--:R-:W-:Y:S02]  /*00a0*/  SHF.R.S32.HI R3, RZ, 0x17, R5 ;  /* 0x00000017ff037819 */ /* 0x008fe40000011405 */
[----:B------:R-:W-:Y:S02]  /*00b0*/  LOP3.LUT R0, R0, 0xfe, RZ, 0xc0, !PT ;  /* 0x000000fe00007812 */ /* 0x000fe400078ec0ff */
[----:B------:R-:W-:Y:S02]  /*00c0*/  SGXT R3, R3, 0x1 ;  /* 0x000000010303781a */ /* 0x000fe40000000200 */
[----:B------:R-:W-:Y:S02]  /*00d0*/  LEA R0, R5, R0, 0x8 ;  /* 0x0000000005007211 */ /* 0x000fe400078e40ff */
[----:B------:R-:W-:Y:S02]  /*00e0*/  CS2R R4, SRZ ;  /* 0x0000000000047805 */ /* 0x000fe4000001ff00 */
[----:B------:R-:W-:-:S02]  /*00f0*/  LEA.HI R3, R3, R0, RZ, 0x3 ;  /* 0x0000000003037211 */ /* 0x000fc400078f18ff */
[----:B------:R-:W-:Y:S02]  /*0100*/  ISETP.GE.AND P4, PT, R0, 0x100, PT ;  /* 0x000001000000780c */ /* 0x000fe40003f86270 */
[----:B------:R-:W-:-:S04]  /*0110*/  SHF.R.S32.HI R3, RZ, 0x3, R3 ;  /* 0x00000003ff037819 */ /* 0x000fc80000011403 */
[----:B------:R-:W-:-:S04]  /*0120*/  LEA.HI R2, R3, R3, RZ, 0x3 ;  /* 0x0000000303027211 */ /* 0x000fc800078f18ff */
[----:B------:R-:W-:-:S04]  /*0130*/  LOP3.LUT R2, R2, 0xfffffff8, RZ, 0xc0, !PT ;  /* 0xfffffff802027812 */ /* 0x000fc800078ec0ff */
[----:B------:R-:W-:-:S05]  /*0140*/  IADD3 R11, R3, -R2, RZ ;  /* 0x80000002030b7210 */ /* 0x000fca0007ffe0ff */
[----:B--2---:R-:W-:-:S05]  /*0150*/  IMAD.WIDE R8, R11, 0x4, R8 ;  /* 0x000000040b087825 */ /* 0x004fca00078e0208 */
[----:B------:R-:W2:Y:S04]  /*0160*/  @!P4 LDG.E.EL R4, desc[UR4][R8.64] ;  /* 0x000000040804c981 */ /* 0x000ea8000c2e1900 */
[----:B------:R3:W2:Y:S01]  /*0170*/  @!P4 LDG.E.EL R5, desc[UR4][R8.64] ;  /* 0x000000040805c981 */ /* 0x0006a2000c2e1900 */
[----:B------:R-:W-:Y:S02]  /*0180*/  CS2R R6, SRZ ;  /* 0x0000000000067805 */ /* 0x000fe4000001ff00 */
[----:B------:R-:W-:Y:S01]  /*0190*/  CS2R R2, SRZ ;  /* 0x0000000000027805 */ /* 0x000fe2000001ff00 */
[----:B----4-:R-:W-:-:S04]  /*01a0*/  IMAD.WIDE R14, R11, 0x4, R14 ;  /* 0x000000040b0e7825 */ /* 0x010fc800078e020e */
[----:B-----5:R-:W-:Y:S01]  /*01b0*/  IMAD.WIDE R12, R0, 0x4, R12 ;  /* 0x00000004000c7825 */ /* 0x020fe200078e020c */
[----:B------:R-:W4:Y:S04]  /*01c0*/  @!P4 LDG.E.EL R6, desc[UR4][R14.64] ;  /* 0x000000040e06c981 */ /* 0x000f28000c2e1900 */
[----:B------:R-:W4:Y:S01]  /*01d0*/  @!P4 LDG.E.64 R2, desc[UR4][R12.64] ;  /* 0x000000040c02c981 */ /* 0x000f22000c1e1b00 */
[C---:B0-----:R-:W-:Y:S01]  /*01e0*/  IMAD.WIDE R16, R11.reuse, 0x4, R16 ;  /* 0x000000040b107825 */ /* 0x041fe200078e0210 */
[----:B---3--:R-:W-:Y:S02]  /*01f0*/  CS2R R8, SRZ ;  /* 0x0000000000087805 */ /* 0x008fe4000001ff00 */
[----:B------:R0:W3:Y:S01]  /*0200*/  @!P4 LDG.E.EL R7, desc[UR4][R14.64] ;  /* 0x000000040e07c981 */ /* 0x0000e2000c2e1900 */
[----:B-1----:R-:W-:Y:S01]  /*0210*/  IMAD.WIDE R18, R11, 0x4, R18 ;  /* 0x000000040b127825 */ /* 0x002fe200078e0212 */
[----:B------:R-:W-:-:S04]  /*0220*/  CS2R R10, SRZ ;  /* 0x00000000000a7805 */ /* 0x000fc8000001ff00 */
[----:B------:R-:W5:Y:S04]  /*0230*/  @!P4 LDG.E.EL R8, desc[UR4][R18.64] ;  /* 0x000000041208c981 */ /* 0x000f68000c2e1900 */
[----:B------:R-:W5:Y:S04]  /*0240*/  @!P4 LDG.E.EL R11, desc[UR4][R16.64] ;  /* 0x00000004100bc981 */ /* 0x000f68000c2e1900 */
[----:B------:R-:W3:Y:S04]  /*0250*/  @!P4 LDG.E.EL R10, desc[UR4][R16.64] ;  /* 0x00000004100ac981 */ /* 0x000ee8000c2e1900 */
[----:B------:R-:W3:Y:S01]  /*0260*/  @!P4 LDG.E.EL R9, desc[UR4][R18.64] ;  /* 0x000000041209c981 */ /* 0x000ee2000c2e1900 */
[----:B0-----:R-:W-:Y:S01]  /*0270*/  HFMA2.MMA R15, -RZ, RZ, 1.625, 0 ;  /* 0x3e800000ff0f7435 */ /* 0x001fe200000001ff */
[----:B--2---:R-:W-:Y:S01]  /*0280*/  FADD R4, R4, 9.9999997473787516356e-06 ;  /* 0x3727c5ac04047421 */ /* 0x004fe20000000000 */
[----:B------:R-:W-:-:S03]  /*0290*/  FADD R12, R5, 9.9999997473787516356e-06 ;  /* 0x3727c5ac050c7421 */ /* 0x000fc60000000000 */
[----:B------:R0:W1:Y:S08]  /*02a0*/  MUFU.SQRT R13, R4 ;  /* 0x00000004000d7308 */ /* 0x0000700000002000 */
[----:B------:R-:W2:Y:S01]  /*02b0*/  MUFU.SQRT R14, R12 ;  /* 0x0000000c000e7308 */ /* 0x000ea20000002000 */
[----:B0-----:R-:W0:Y:S01]  /*02c0*/  LDC.64 R4, c[0x0][0x238] ;  /* 0x00008e00ff047b82 */ /* 0x001e220000000a00 */
[----:B-1----:R-:W-:-:S02]  /*02d0*/  FSETP.GT.AND P0, PT, R13, 8.50705917302346158658e+37, PT ;  /* 0x7e8000000d00780b */ /* 0x002fc40003f04000 */
[----:B------:R-:W-:Y:S02]  /*02e0*/  FSETP.GEU.AND P2, PT, R13, 1.175494350822287508e-38, PT ;  /* 0x008000000d00780b */ /* 0x000fe40003f4e000 */
[C---:B--2---:R-:W-:Y:S02]  /*02f0*/  FSETP.GT.AND P1, PT, R14.reuse, 8.50705917302346158658e+37, PT ;  /* 0x7e8000000e00780b */ /* 0x044fe40003f24000 */
[----:B------:R-:W-:-:S07]  /*0300*/  FSETP.GEU.AND P3, PT, R14, 1.175494350822287508e-38, PT ;  /* 0x008000000e00780b */ /* 0x000fce0003f6e000 */
[----:B------:R-:W-:-:S04]  /*0310*/  @P0 FMUL R13, R13, 0.25 ;  /* 0x3e8000000d0d0820 */ /* 0x000fc80000400000 */
[----:B------:R-:W-:Y:S01]  /*0320*/  @!P2 FMUL R13, R13, 16777216 ;  /* 0x4b8000000d0da820 */ /* 0x000fe20000400000 */
[----:B------:R-:W-:-:S04]  /*0330*/  @P1 FMUL R14, R14, 0.25 ;  /* 0x3e8000000e0e1820 */ /* 0x000fc80000400000 */
[----:B------:R-:W-:Y:S01]  /*0340*/  @!P3 FMUL R14, R14, 16777216 ;  /* 0x4b8000000e0eb820 */ /* 0x000fe20000400000 */
[----:B------:R-:W1:Y:S01]  /*0350*/  MUFU.RCP R13, R13 ;  /* 0x0000000d000d7308 */ /* 0x000e620000001000 */
[----:B------:R-:W-:-:S07]  /*0360*/  FSEL R12, R15, 1, P0 ;  /* 0x3f8000000f0c7808 */ /* 0x000fce0000000000 */
[----:B------:R-:W2:Y:S01]  /*0370*/  MUFU.RCP R14, R14 ;  /* 0x0000000e000e7308 */ /* 0x000ea20000001000 */
[----:B------:R-:W-:Y:S01]  /*0380*/  FSEL R15, R15, 1, P1 ;  /* 0x3f8000000f0f7808 */ /* 0x000fe20000800000 */
[----:B------:R-:W-:Y:S01]  /*0390*/  @!P2 FMUL R12, R12, 16777216 ;  /* 0x4b8000000c0ca820 */ /* 0x000fe20000400000 */
[----:B----4-:R-:W-:-:S03]  /*03a0*/  FADD R3, -R6, R3 ;  /* 0x0000000306037221 */ /* 0x010fc60000000100 */
[----:B------:R-:W-:Y:S01]  /*03b0*/  @!P3 FMUL R15, R15, 16777216 ;  /* 0x4b8000000f0fb820 */ /* 0x000fe20000400000 */
[----:B---3--:R-:W-:Y:S01]  /*03c0*/  FADD R2, -R7, R2 ;  /* 0x0000000207027221 */ /* 0x008fe20000000100 */
[----:B-1----:R-:W-:Y:S02]  /*03d0*/  FMUL R13, R13, R12 ;  /* 0x0000000c0d0d7220 */ /* 0x002fe40000400000 */
[----:B--2---:R-:W-:Y:S02]  /*03e0*/  FMUL R6, R14, R15 ;  /* 0x0000000f0e067220 */ /* 0x004fe40000400000 */
[----:B------:R-:W-:Y:S02]  /*03f0*/  FMUL R13, R2, R13 ;  /* 0x0000000d020d7220 */ /* 0x000fe40000400000 */
[----:B------:R-:W-:Y:S01]  /*0400*/  FMUL R6, R3, R6 ;  /* 0x0000000603067220 */ /* 0x000fe20000400000 */
[----:B0-----:R-:W-:-:S04]  /*0410*/  IMAD.WIDE R4, R0, 0x4, R4 ;  /* 0x0000000400047825 */ /* 0x001fc800078e0204 */
[----:B-----5:R-:W-:Y:S01]  /*0420*/  FFMA R8, R13, R11, R8 ;  /* 0x0000000b0d087223 */ /* 0x020fe20000000008 */
[----:B------:R-:W-:Y:S01]  /*0430*/  FFMA R9, R6, R10, R9 ;  /* 0x0000000a06097223 */ /* 0x000fe20000000009 */
[----:B------:R-:W-:Y:S06]  /*0440*/  @P4 EXIT ;  /* 0x000000000000494d */ /* 0x000fec0003800000 */
[----:B------:R-:W-:Y:S01]  /*0450*/  STG.E.64 desc[UR4][R4.64], R8 ;  /* 0x0000000804007986 */ /* 0x000fe2000c101b04 */
[----:B------:R-:W-:Y:S05]  /*0460*/  EXIT ;  /* 0x000000000000794d */ /* 0x000fea0003800000 */
.L_x_0:
[----:B------:R-:W-:-:S00]  /*0470*/  BRA `(.L_x_0) ;  /* 0xfffffffc00fc7947 */ /* 0x000fc0000383ffff */
[----:B------:R-:W-:-:S00]  /*0480*/  NOP ;  /* 0x0000000000007918 */ /* 0x000fc00000000000 */
[----:B------:R-:W-:-:S00]  /*0490*/  NOP ;  /* 0x0000000000007918 */ /* 0x000fc00000000000 */
[----:B------:R-:W-:-:S00]  /*04a0*/  NOP ;  /* 0x0000000000007918 */ /* 0x000fc00000000000 */
[----:B------:R-:W-:-:S00]  /*04b0*/  NOP ;  /* 0x0000000000007918 */ /* 0x000fc00000000000 */
[----:B------:R-:W-:-:S00]  /*04c0*/  NOP ;  /* 0x0000000000007918 */ /* 0x000fc00000000000 */
[----:B------:R-:W-:-:S00]  /*04d0*/  NOP ;  /* 0x0000000000007918 */ /* 0x000fc00000000000 */
[----:B------:R-:W-:-:S00]  /*04e0*/  NOP ;  /* 0x0000000000007918 */ /* 0x000fc00000000000 */
[----:B------:R-:W-:-:S00]  /*04f0*/  NOP ;  /* 0x0000000000007918 */ /* 0x000fc00000000000 */
.L_x_1:


//--------------------- .nv.global.init           --------------------------
	.section	.nv.global.init,"aw",@progbits
.nv.global.init:
	.type		_$_str,@object
	.size		_$_str,(_$_str_$_2 - _$_str)
_$_str:
        /*0000*/ 	.byte	0x5f, 0x5f, 0x43, 0x55, 0x44, 0x41, 0x5f, 0x46, 0x54, 0x5a, 0x00
	.type		_$_str_$_2,@object
	.size		_$_str_$_2,(.L_1 - _$_str_$_2)
_$_str_$_2:
        /*000b*/ 	.byte	0x5f, 0x5f, 0x43, 0x55, 0x44, 0x41, 0x5f, 0x50, 0x52, 0x45, 0x43, 0x5f, 0x53, 0x51, 0x52, 0x54
        /*001b*/ 	.byte	0x00
.L_1:


//--------------------- .nv.constant0.triton_poi_fused__native_batch_norm_legit_no_training_2 --------------------------
	.section	.nv.constant0.triton_poi_fused__native_batch_norm_legit_no_training_2,"a",@progbits
	.sectionflags	@""
	.align	4
.nv.constant0.triton_poi_fused__native_batch_norm_legit_no_training_2:
	.zero		580
